//
// Generated by NVIDIA NVVM Compiler
//
// Compiler Build ID: CL-36424714
// Cuda compilation tools, release 13.0, V13.0.88
// Based on NVVM 20.0.0
//

.version 9.0
.target sm_100
.address_size 64

	// .globl	_Z7sum_arrPfiPd

.visible .entry _Z7sum_arrPfiPd(
	.param .u64 .ptr .align 1 _Z7sum_arrPfiPd_param_0,
	.param .u32 _Z7sum_arrPfiPd_param_1,
	.param .u64 .ptr .align 1 _Z7sum_arrPfiPd_param_2
)
{
	.reg .pred 	%p<10>;
	.reg .b32 	%r<23>;
	.reg .b32 	%f<30>;
	.reg .b64 	%rd<18>;
	.reg .b64 	%fd<70>;

	ld.param.u64 	%rd9, [_Z7sum_arrPfiPd_param_0];
	ld.param.u32 	%r16, [_Z7sum_arrPfiPd_param_1];
	ld.param.u64 	%rd10, [_Z7sum_arrPfiPd_param_2];
	cvta.to.global.u64 	%rd1, %rd10;
	cvta.to.global.u64 	%rd2, %rd9;
	setp.lt.s32 	%p1, %r16, 1;
	@%p1 bra 	$L__BB0_13;
	ld.global.f64 	%fd66, [%rd1];
	and.b32  	%r1, %r16, 15;
	setp.lt.u32 	%p2, %r16, 16;
	mov.b32 	%r20, 0;
	@%p2 bra 	$L__BB0_4;
	and.b32  	%r20, %r16, 2147483632;
	neg.s32 	%r18, %r20;
	add.s64 	%rd16, %rd2, 32;
$L__BB0_3:
	.pragma "nounroll";
	ld.global.f32 	%f1, [%rd16+-32];
	cvt.f64.f32 	%fd11, %f1;
	add.f64 	%fd12, %fd66, %fd11;
	st.global.f64 	[%rd1], %fd12;
	ld.global.f32 	%f2, [%rd16+-28];
	cvt.f64.f32 	%fd13, %f2;
	add.f64 	%fd14, %fd12, %fd13;
	st.global.f64 	[%rd1], %fd14;
	ld.global.f32 	%f3, [%rd16+-24];
	cvt.f64.f32 	%fd15, %f3;
	add.f64 	%fd16, %fd14, %fd15;
	st.global.f64 	[%rd1], %fd16;
	ld.global.f32 	%f4, [%rd16+-20];
	cvt.f64.f32 	%fd17, %f4;
	add.f64 	%fd18, %fd16, %fd17;
	st.global.f64 	[%rd1], %fd18;
	ld.global.f32 	%f5, [%rd16+-16];
	cvt.f64.f32 	%fd19, %f5;
	add.f64 	%fd20, %fd18, %fd19;
	st.global.f64 	[%rd1], %fd20;
	ld.global.f32 	%f6, [%rd16+-12];
	cvt.f64.f32 	%fd21, %f6;
	add.f64 	%fd22, %fd20, %fd21;
	st.global.f64 	[%rd1], %fd22;
	ld.global.f32 	%f7, [%rd16+-8];
	cvt.f64.f32 	%fd23, %f7;
	add.f64 	%fd24, %fd22, %fd23;
	st.global.f64 	[%rd1], %fd24;
	ld.global.f32 	%f8, [%rd16+-4];
	cvt.f64.f32 	%fd25, %f8;
	add.f64 	%fd26, %fd24, %fd25;
	st.global.f64 	[%rd1], %fd26;
	ld.global.f32 	%f9, [%rd16];
	cvt.f64.f32 	%fd27, %f9;
	add.f64 	%fd28, %fd26, %fd27;
	st.global.f64 	[%rd1], %fd28;
	ld.global.f32 	%f10, [%rd16+4];
	cvt.f64.f32 	%fd29, %f10;
	add.f64 	%fd30, %fd28, %fd29;
	st.global.f64 	[%rd1], %fd30;
	ld.global.f32 	%f11, [%rd16+8];
	cvt.f64.f32 	%fd31, %f11;
	add.f64 	%fd32, %fd30, %fd31;
	st.global.f64 	[%rd1], %fd32;
	ld.global.f32 	%f12, [%rd16+12];
	cvt.f64.f32 	%fd33, %f12;
	add.f64 	%fd34, %fd32, %fd33;
	st.global.f64 	[%rd1], %fd34;
	ld.global.f32 	%f13, [%rd16+16];
	cvt.f64.f32 	%fd35, %f13;
	add.f64 	%fd36, %fd34, %fd35;
	st.global.f64 	[%rd1], %fd36;
	ld.global.f32 	%f14, [%rd16+20];
	cvt.f64.f32 	%fd37, %f14;
	add.f64 	%fd38, %fd36, %fd37;
	st.global.f64 	[%rd1], %fd38;
	ld.global.f32 	%f15, [%rd16+24];
	cvt.f64.f32 	%fd39, %f15;
	add.f64 	%fd40, %fd38, %fd39;
	st.global.f64 	[%rd1], %fd40;
	ld.global.f32 	%f16, [%rd16+28];
	cvt.f64.f32 	%fd41, %f16;
	add.f64 	%fd66, %fd40, %fd41;
	st.global.f64 	[%rd1], %fd66;
	add.s32 	%r18, %r18, 16;
	add.s64 	%rd16, %rd16, 64;
	setp.ne.s32 	%p3, %r18, 0;
	@%p3 bra 	$L__BB0_3;
$L__BB0_4:
	setp.eq.s32 	%p4, %r1, 0;
	@%p4 bra 	$L__BB0_13;
	and.b32  	%r7, %r16, 7;
	setp.lt.u32 	%p5, %r1, 8;
	@%p5 bra 	$L__BB0_7;
	mul.wide.u32 	%rd11, %r20, 4;
	add.s64 	%rd12, %rd2, %rd11;
	ld.global.f32 	%f17, [%rd12];
	cvt.f64.f32 	%fd42, %f17;
	add.f64 	%fd43, %fd66, %fd42;
	st.global.f64 	[%rd1], %fd43;
	ld.global.f32 	%f18, [%rd12+4];
	cvt.f64.f32 	%fd44, %f18;
	add.f64 	%fd45, %fd43, %fd44;
	st.global.f64 	[%rd1], %fd45;
	ld.global.f32 	%f19, [%rd12+8];
	cvt.f64.f32 	%fd46, %f19;
	add.f64 	%fd47, %fd45, %fd46;
	st.global.f64 	[%rd1], %fd47;
	ld.global.f32 	%f20, [%rd12+12];
	cvt.f64.f32 	%fd48, %f20;
	add.f64 	%fd49, %fd47, %fd48;
	st.global.f64 	[%rd1], %fd49;
	ld.global.f32 	%f21, [%rd12+16];
	cvt.f64.f32 	%fd50, %f21;
	add.f64 	%fd51, %fd49, %fd50;
	st.global.f64 	[%rd1], %fd51;
	ld.global.f32 	%f22, [%rd12+20];
	cvt.f64.f32 	%fd52, %f22;
	add.f64 	%fd53, %fd51, %fd52;
	st.global.f64 	[%rd1], %fd53;
	ld.global.f32 	%f23, [%rd12+24];
	cvt.f64.f32 	%fd54, %f23;
	add.f64 	%fd55, %fd53, %fd54;
	st.global.f64 	[%rd1], %fd55;
	ld.global.f32 	%f24, [%rd12+28];
	cvt.f64.f32 	%fd56, %f24;
	add.f64 	%fd66, %fd55, %fd56;
	st.global.f64 	[%rd1], %fd66;
	add.s32 	%r20, %r20, 8;
$L__BB0_7:
	setp.eq.s32 	%p6, %r7, 0;
	@%p6 bra 	$L__BB0_13;
	and.b32  	%r10, %r16, 3;
	setp.lt.u32 	%p7, %r7, 4;
	@%p7 bra 	$L__BB0_10;
	mul.wide.u32 	%rd13, %r20, 4;
	add.s64 	%rd14, %rd2, %rd13;
	ld.global.f32 	%f25, [%rd14];
	cvt.f64.f32 	%fd57, %f25;
	add.f64 	%fd58, %fd66, %fd57;
	st.global.f64 	[%rd1], %fd58;
	ld.global.f32 	%f26, [%rd14+4];
	cvt.f64.f32 	%fd59, %f26;
	add.f64 	%fd60, %fd58, %fd59;
	st.global.f64 	[%rd1], %fd60;
	ld.global.f32 	%f27, [%rd14+8];
	cvt.f64.f32 	%fd61, %f27;
	add.f64 	%fd62, %fd60, %fd61;
	st.global.f64 	[%rd1], %fd62;
	ld.global.f32 	%f28, [%rd14+12];
	cvt.f64.f32 	%fd63, %f28;
	add.f64 	%fd66, %fd62, %fd63;
	st.global.f64 	[%rd1], %fd66;
	add.s32 	%r20, %r20, 4;
$L__BB0_10:
	setp.eq.s32 	%p8, %r10, 0;
	@%p8 bra 	$L__BB0_13;
	mul.wide.u32 	%rd15, %r20, 4;
	add.s64 	%rd17, %rd2, %rd15;
	neg.s32 	%r22, %r10;
$L__BB0_12:
	.pragma "nounroll";
	ld.global.f32 	%f29, [%rd17];
	cvt.f64.f32 	%fd64, %f29;
	add.f64 	%fd66, %fd66, %fd64;
	st.global.f64 	[%rd1], %fd66;
	add.s64 	%rd17, %rd17, 4;
	add.s32 	%r22, %r22, 1;
	setp.ne.s32 	%p9, %r22, 0;
	@%p9 bra 	$L__BB0_12;
$L__BB0_13:
	ret;

}


// ===== COMPILED SASS (sm_100) =====

	.target	sm_100

	.elftype	@"ET_EXEC"


//--------------------- .note.nv.tkinfo           --------------------------
	.section	.note.nv.tkinfo,"",@"SHT_NOTE"
	.sectionflags	@"SHF_NOTE_NV_TKINFO"
	.tkinfo
        /*0018*/ 	.word	0x00000002
        /*0030*/ 	.string	""
        /*0030*/ 	.string	"ptxas"
        /*0030*/ 	.string	"Cuda compilation tools, release 13.0, V13.0.88"
        /*0030*/ 	.string	"Build cuda_13.0.r13.0/compiler.36424714_0"
        /*0030*/ 	.string	"-arch sm_100 -m 64 "



//--------------------- .note.nv.cuinfo           --------------------------
	.section	.note.nv.cuinfo,"",@"SHT_NOTE"
	.sectionflags	@"SHF_NOTE_NV_CUINFO"
        /*0018*/ 	.short	0x0002
        /*001a*/ 	.short	0x0064
        /*001c*/ 	.short	0x0082
	.zero		2


//--------------------- .nv.info                  --------------------------
	.section	.nv.info,"",@"SHT_CUDA_INFO"
	.align	4


	//----- nvinfo : EIATTR_REGCOUNT
	.align		4
        /*0000*/ 	.byte	0x04, 0x2f
        /*0002*/ 	.short	(.L_1 - .L_0)
	.align		4
.L_0:
        /*0004*/ 	.word	index@(_Z7sum_arrPfiPd)
        /*0008*/ 	.word	0x00000016


	//----- nvinfo : EIATTR_FRAME_SIZE
	.align		4
.L_1:
        /*000c*/ 	.byte	0x04, 0x11
        /*000e*/ 	.short	(.L_3 - .L_2)
	.align		4
.L_2:
        /*0010*/ 	.word	index@(_Z7sum_arrPfiPd)
        /*0014*/ 	.word	0x00000000


	//----- nvinfo : EIATTR_MIN_STACK_SIZE
	.align		4
.L_3:
        /*0018*/ 	.byte	0x04, 0x12
        /*001a*/ 	.short	(.L_5 - .L_4)
	.align		4
.L_4:
        /*001c*/ 	.word	index@(_Z7sum_arrPfiPd)
        /*0020*/ 	.word	0x00000000
.L_5:


//--------------------- .nv.compat                --------------------------
	.section	.nv.compat,"",@"SHT_CUDA_COMPAT_INFO"
	.align	4
        /*0000*/ 	.byte	0x02, 0x09, 0x00, 0x00, 0x02, 0x02, 0x01, 0x00, 0x02, 0x05, 0x05, 0x00, 0x03, 0x07, 0x01, 0x01
        /*0010*/ 	.byte	0x02, 0x03, 0x00, 0x00, 0x02, 0x06, 0x01, 0x00, 0x04, 0x0b, 0x08, 0x00, 0x01, 0x00, 0x00, 0x00
        /*0020*/ 	.byte	0x00, 0x00, 0x00, 0x00


//--------------------- .nv.info._Z7sum_arrPfiPd  --------------------------
	.section	.nv.info._Z7sum_arrPfiPd,"",@"SHT_CUDA_INFO"
	.sectionflags	@""
	.align	4


	//----- nvinfo : EIATTR_CUDA_API_VERSION
	.align		4
        /*0000*/ 	.byte	0x04, 0x37
        /*0002*/ 	.short	(.L_7 - .L_6)
.L_6:
        /*0004*/ 	.word	0x00000082


	//----- nvinfo : EIATTR_KPARAM_INFO
	.align		4
.L_7:
        /*0008*/ 	.byte	0x04, 0x17
        /*000a*/ 	.short	(.L_9 - .L_8)
.L_8:
        /*000c*/ 	.word	0x00000000
        /*0010*/ 	.short	0x0002
        /*0012*/ 	.short	0x0010
        /*0014*/ 	.byte	0x00, 0xf5, 0x21, 0x00


	//----- nvinfo : EIATTR_KPARAM_INFO
	.align		4
.L_9:
        /*0018*/ 	.byte	0x04, 0x17
        /*001a*/ 	.short	(.L_11 - .L_10)
.L_10:
        /*001c*/ 	.word	0x00000000
        /*0020*/ 	.short	0x0001
        /*0022*/ 	.short	0x0008
        /*0024*/ 	.byte	0x00, 0xf0, 0x11, 0x00


	//----- nvinfo : EIATTR_KPARAM_INFO
	.align		4
.L_11:
        /*0028*/ 	.byte	0x04, 0x17
        /*002a*/ 	.short	(.L_13 - .L_12)
.L_12:
        /*002c*/ 	.word	0x00000000
        /*0030*/ 	.short	0x0000
        /*0032*/ 	.short	0x0000
        /*0034*/ 	.byte	0x00, 0xf5, 0x21, 0x00


	//----- nvinfo : EIATTR_SPARSE_MMA_MASK
	.align		4
.L_13:
        /*0038*/ 	.byte	0x03, 0x50
        /*003a*/ 	.short	0x0000


	//----- nvinfo : EIATTR_MAXREG_COUNT
	.align		4
        /*003c*/ 	.byte	0x03, 0x1b
        /*003e*/ 	.short	0x00ff


	//----- nvinfo : EIATTR_MERCURY_ISA_VERSION
	.align		4
        /*0040*/ 	.byte	0x03, 0x5f
        /*0042*/ 	.short	0x0101


	//----- nvinfo : EIATTR_VRC_CTA_INIT_COUNT
	.align		4
        /*0044*/ 	.byte	0x02, 0x4a
	.zero		1
	.zero		1


	//----- nvinfo : EIATTR_EXIT_INSTR_OFFSETS
	.align		4
        /*0048*/ 	.byte	0x04, 0x1c
        /*004a*/ 	.short	(.L_15 - .L_14)


	//   ....[0]....
.L_14:
        /*004c*/ 	.word	0x00000030


	//   ....[1]....
        /*0050*/ 	.word	0x000005a0


	//   ....[2]....
        /*0054*/ 	.word	0x00000820


	//   ....[3]....
        /*0058*/ 	.word	0x000009a0


	//   ....[4]....
        /*005c*/ 	.word	0x00000a70


	//----- nvinfo : EIATTR_CBANK_PARAM_SIZE
	.align		4
.L_15:
        /*0060*/ 	.byte	0x03, 0x19
        /*0062*/ 	.short	0x0018


	//----- nvinfo : EIATTR_PARAM_CBANK
	.align		4
        /*0064*/ 	.byte	0x04, 0x0a
        /*0066*/ 	.short	(.L_17 - .L_16)
	.align		4
.L_16:
        /*0068*/ 	.word	index@(.nv.constant0._Z7sum_arrPfiPd)
        /*006c*/ 	.short	0x0380
        /*006e*/ 	.short	0x0018


	//----- nvinfo : EIATTR_SW_WAR
	.align		4
.L_17:
        /*0070*/ 	.byte	0x04, 0x36
        /*0072*/ 	.short	(.L_19 - .L_18)
.L_18:
        /*0074*/ 	.word	0x00000008
.L_19:


//--------------------- .nv.callgraph             --------------------------
	.section	.nv.callgraph,"",@"SHT_CUDA_CALLGRAPH"
	.align	4
	.sectionentsize	8
	.align		4
        /*0000*/ 	.word	0x00000000
	.align		4
        /*0004*/ 	.word	0xffffffff
	.align		4
        /*0008*/ 	.word	0x00000000
	.align		4
        /*000c*/ 	.word	0xfffffffe
	.align		4
        /*0010*/ 	.word	0x00000000
	.align		4
        /*0014*/ 	.word	0xfffffffd
	.align		4
        /*0018*/ 	.word	0x00000000
	.align		4
        /*001c*/ 	.word	0xfffffffc


//--------------------- .text._Z7sum_arrPfiPd     --------------------------
	.section	.text._Z7sum_arrPfiPd,"ax",@progbits
	.align	128
        .global         _Z7sum_arrPfiPd
        .type           _Z7sum_arrPfiPd,@function
        .size           _Z7sum_arrPfiPd,(.L_x_6 - _Z7sum_arrPfiPd)
        .other          _Z7sum_arrPfiPd,@"STO_CUDA_ENTRY STV_DEFAULT"
_Z7sum_arrPfiPd:
.text._Z7sum_arrPfiPd:
[----:B------:R-:W-:Y:S08]  /*0000*/  LDC R1, c[0x0][0x37c] ;  /* 0x0000df00ff017b82 */ /* 0x000ff00000000800 */
[----:B------:R-:W0:Y:S02]  /*0010*/  LDC R0, c[0x0][0x388] ;  /* 0x0000e200ff007b82 */ /* 0x000e240000000800 */
[----:B0-----:R-:W-:-:S13]  /*0020*/  ISETP.GE.AND P0, PT, R0, 0x1, PT ;  /* 0x000000010000780c */ /* 0x001fda0003f06270 */
[----:B------:R-:W-:Y:S05]  /*0030*/  @!P0 EXIT ;  /* 0x000000000000894d */ /* 0x000fea0003800000 */
[----:B------:R-:W0:Y:S01]  /*0040*/  LDC.64 R2, c[0x0][0x390] ;  /* 0x0000e400ff027b82 */ /* 0x000e220000000a00 */
[----:B------:R-:W0:Y:S01]  /*0050*/  LDCU.64 UR6, c[0x0][0x358] ;  /* 0x00006b00ff0677ac */ /* 0x000e220008000a00 */
[C---:B------:R-:W-:Y:S02]  /*0060*/  ISETP.GE.U32.AND P1, PT, R0.reuse, 0x10, PT ;  /* 0x000000100000780c */ /* 0x040fe40003f26070 */
[----:B------:R-:W-:Y:S01]  /*0070*/  LOP3.LUT R8, R0, 0xf, RZ, 0xc0, !PT ;  /* 0x0000000f00087812 */ /* 0x000fe200078ec0ff */
[----:B------:R-:W-:-:S03]  /*0080*/  IMAD.MOV.U32 R6, RZ, RZ, RZ ;  /* 0x000000ffff067224 */ /* 0x000fc600078e00ff */
[----:B------:R-:W-:Y:S01]  /*0090*/  ISETP.NE.AND P0, PT, R8, RZ, PT ;  /* 0x000000ff0800720c */ /* 0x000fe20003f05270 */
[----:B0-----:R0:W5:Y:S06]  /*00a0*/  LDG.E.64 R10, desc[UR6][R2.64] ;  /* 0x00000006020a7981 */ /* 0x00116c000c1e1b00 */
[----:B------:R-:W-:Y:S06]  /*00b0*/  @!P1 BRA `(.L_x_0) ;  /* 0x0000000400389947 */ /* 0x000fec0003800000 */
[----:B------:R-:W1:Y:S01]  /*00c0*/  LDCU.64 UR4, c[0x0][0x380] ;  /* 0x00007000ff0477ac */ /* 0x000e620008000a00 */
[----:B------:R-:W-:-:S05]  /*00d0*/  LOP3.LUT R6, R0, 0x7ffffff0, RZ, 0xc0, !PT ;  /* 0x7ffffff000067812 */ /* 0x000fca00078ec0ff */
[----:B------:R-:W-:Y:S01]  /*00e0*/  IMAD.MOV R7, RZ, RZ, -R6 ;  /* 0x000000ffff077224 */ /* 0x000fe200078e0a06 */
[----:B-1----:R-:W-:-:S04]  /*00f0*/  UIADD3 UR4, UP0, UPT, UR4, 0x20, URZ ;  /* 0x0000002004047890 */ /* 0x002fc8000ff1e0ff */
[----:B------:R-:W-:Y:S02]  /*0100*/  UIADD3.X UR5, UPT, UPT, URZ, UR5, URZ, UP0, !UPT ;  /* 0x00000005ff057290 */ /* 0x000fe400087fe4ff */
[----:B------:R-:W-:-:S04]  /*0110*/  IMAD.U32 R12, RZ, RZ, UR4 ;  /* 0x00000004ff0c7e24 */ /* 0x000fc8000f8e00ff */
[----:B------:R-:W-:-:S07]  /*0120*/  IMAD.U32 R13, RZ, RZ, UR5 ;  /* 0x00000005ff0d7e24 */ /* 0x000fce000f8e00ff */
.L_x_1:
[----:B------:R-:W-:Y:S02]  /*0130*/  IMAD.MOV.U32 R4, RZ, RZ, R12 ;  /* 0x000000ffff047224 */ /* 0x000fe400078e000c */
[----:B------:R-:W-:-:S05]  /*0140*/  IMAD.MOV.U32 R5, RZ, RZ, R13 ;  /* 0x000000ffff057224 */ /* 0x000fca00078e000d */
[----:B--2---:R-:W2:Y:S02]  /*0150*/  LDG.E R9, desc[UR6][R4.64+-0x20] ;  /* 0xffffe00604097981 */ /* 0x004ea4000c1e1900 */
[----:B--2---:R-:W1:Y:S02]  /*0160*/  F2F.F64.F32 R12, R9 ;  /* 0x00000009000c7310 */ /* 0x004e640000201800 */
[----:B-1---5:R-:W-:-:S07]  /*0170*/  DADD R12, R12, R10 ;  /* 0x000000000c0c7229 */ /* 0x022fce000000000a */
[----:B------:R1:W-:Y:S04]  /*0180*/  STG.E.64 desc[UR6][R2.64], R12 ;  /* 0x0000000c02007986 */ /* 0x0003e8000c101b06 */
[----:B------:R-:W2:Y:S02]  /*0190*/  LDG.E R18, desc[UR6][R4.64+-0x1c] ;  /* 0xffffe40604127981 */ /* 0x000ea4000c1e1900 */
[----:B--2---:R-:W2:Y:S02]  /*01a0*/  F2F.F64.F32 R10, R18 ;  /* 0x00000012000a7310 */ /* 0x004ea40000201800 */
[----:B--2---:R-:W-:-:S07]  /*01b0*/  DADD R10, R12, R10 ;  /* 0x000000000c0a7229 */ /* 0x004fce000000000a */
[----:B------:R2:W-:Y:S04]  /*01c0*/  STG.E.64 desc[UR6][R2.64], R10 ;  /* 0x0000000a02007986 */ /* 0x0005e8000c101b06 */
[----:B------:R-:W3:Y:S02]  /*01d0*/  LDG.E R19, desc[UR6][R4.64+-0x18] ;  /* 0xffffe80604137981 */ /* 0x000ee4000c1e1900 */
[----:B---3--:R-:W3:Y:S02]  /*01e0*/  F2F.F64.F32 R14, R19 ;  /* 0x00000013000e7310 */ /* 0x008ee40000201800 */
[----:B---3--:R-:W-:-:S07]  /*01f0*/  DADD R14, R10, R14 ;  /* 0x000000000a0e7229 */ /* 0x008fce000000000e */
[----:B------:R3:W-:Y:S04]  /*0200*/  STG.E.64 desc[UR6][R2.64], R14 ;  /* 0x0000000e02007986 */ /* 0x0007e8000c101b06 */
[----:B------:R-:W4:Y:S02]  /*0210*/  LDG.E R9, desc[UR6][R4.64+-0x14] ;  /* 0xffffec0604097981 */ /* 0x000f24000c1e1900 */
[----:B----4-:R-:W4:Y:S02]  /*0220*/  F2F.F64.F32 R16, R9 ;  /* 0x0000000900107310 */ /* 0x010f240000201800 */
[----:B----4-:R-:W-:-:S07]  /*0230*/  DADD R16, R14, R16 ;  /* 0x000000000e107229 */ /* 0x010fce0000000010 */
[----:B------:R4:W-:Y:S04]  /*0240*/  STG.E.64 desc[UR6][R2.64], R16 ;  /* 0x0000001002007986 */ /* 0x0009e8000c101b06 */
[----:B------:R-:W1:Y:S02]  /*0250*/  LDG.E R18, desc[UR6][R4.64+-0x10] ;  /* 0xfffff00604127981 */ /* 0x000e64000c1e1900 */
[----:B-1----:R-:W1:Y:S02]  /*0260*/  F2F.F64.F32 R12, R18 ;  /* 0x00000012000c7310 */ /* 0x002e640000201800 */
[----:B-1----:R-:W-:-:S07]  /*0270*/  DADD R12, R16, R12 ;  /* 0x00000000100c7229 */ /* 0x002fce000000000c */
        /* <DEDUP_REMOVED lines=34> */
[----:B--2---:R-:W3:Y:S02]  /*04a0*/  F2F.F64.F32 R10, R18 ;  /* 0x00000012000a7310 */ /* 0x004ee40000201800 */
[----:B---3--:R-:W-:-:S07]  /*04b0*/  DADD R14, R12, R10 ;  /* 0x000000000c0e7229 */ /* 0x008fce000000000a */
[----:B------:R2:W-:Y:S04]  /*04c0*/  STG.E.64 desc[UR6][R2.64], R14 ;  /* 0x0000000e02007986 */ /* 0x0005e8000c101b06 */
[----:B------:R-:W3:Y:S02]  /*04d0*/  LDG.E R19, desc[UR6][R4.64+0x18] ;  /* 0x0000180604137981 */ /* 0x000ee4000c1e1900 */
[----:B---3--:R-:W4:Y:S02]  /*04e0*/  F2F.F64.F32 R10, R19 ;  /* 0x00000013000a7310 */ /* 0x008f240000201800 */
[----:B----4-:R-:W-:-:S07]  /*04f0*/  DADD R16, R14, R10 ;  /* 0x000000000e107229 */ /* 0x010fce000000000a */
[----:B------:R2:W-:Y:S04]  /*0500*/  STG.E.64 desc[UR6][R2.64], R16 ;  /* 0x0000001002007986 */ /* 0x0005e8000c101b06 */
[----:B------:R-:W3:Y:S01]  /*0510*/  LDG.E R9, desc[UR6][R4.64+0x1c] ;  /* 0x00001c0604097981 */ /* 0x000ee2000c1e1900 */
[----:B------:R-:W-:Y:S02]  /*0520*/  IADD3 R7, PT, PT, R7, 0x10, RZ ;  /* 0x0000001007077810 */ /* 0x000fe40007ffe0ff */
[----:B-1----:R-:W-:Y:S02]  /*0530*/  IADD3 R12, P2, PT, R4, 0x40, RZ ;  /* 0x00000040040c7810 */ /* 0x002fe40007f5e0ff */
[----:B------:R-:W-:-:S03]  /*0540*/  ISETP.NE.AND P1, PT, R7, RZ, PT ;  /* 0x000000ff0700720c */ /* 0x000fc60003f25270 */
[----:B------:R-:W-:Y:S01]  /*0550*/  IMAD.X R13, RZ, RZ, R5, P2 ;  /* 0x000000ffff0d7224 */ /* 0x000fe200010e0605 */
[----:B---3--:R-:W1:Y:S02]  /*0560*/  F2F.F64.F32 R10, R9 ;  /* 0x00000009000a7310 */ /* 0x008e640000201800 */
[----:B-1----:R-:W-:-:S07]  /*0570*/  DADD R10, R16, R10 ;  /* 0x00000000100a7229 */ /* 0x002fce000000000a */
[----:B------:R2:W-:Y:S01]  /*0580*/  STG.E.64 desc[UR6][R2.64], R10 ;  /* 0x0000000a02007986 */ /* 0x0005e2000c101b06 */
[----:B------:R-:W-:Y:S05]  /*0590*/  @P1 BRA `(.L_x_1) ;  /* 0xfffffff800e41947 */ /* 0x000fea000383ffff */
.L_x_0:
[----:B------:R-:W-:Y:S05]  /*05a0*/  @!P0 EXIT ;  /* 0x000000000000894d */ /* 0x000fea0003800000 */
[----:B------:R-:W-:Y:S02]  /*05b0*/  ISETP.GE.U32.AND P0, PT, R8, 0x8, PT ;  /* 0x000000080800780c */ /* 0x000fe40003f06070 */
[----:B------:R-:W-:-:S04]  /*05c0*/  LOP3.LUT R7, R0, 0x7, RZ, 0xc0, !PT ;  /* 0x0000000700077812 */ /* 0x000fc800078ec0ff */
[----:B------:R-:W-:-:S07]  /*05d0*/  ISETP.NE.AND P1, PT, R7, RZ, PT ;  /* 0x000000ff0700720c */ /* 0x000fce0003f25270 */
[----:B------:R-:W-:Y:S06]  /*05e0*/  @!P0 BRA `(.L_x_2) ;  /* 0x00000000008c8947 */ /* 0x000fec0003800000 */
[----:B------:R-:W1:Y:S02]  /*05f0*/  LDC.64 R4, c[0x0][0x380] ;  /* 0x0000e000ff047b82 */ /* 0x000e640000000a00 */
[----:B-1----:R-:W-:-:S05]  /*0600*/  IMAD.WIDE.U32 R4, R6, 0x4, R4 ;  /* 0x0000000406047825 */ /* 0x002fca00078e0004 */
        /* <DEDUP_REMOVED lines=24> */
[----:B------:R-:W2:Y:S02]  /*0790*/  LDG.E R18, desc[UR6][R4.64+0x18] ;  /* 0x0000180604127981 */ /* 0x000ea4000c1e1900 */
[----:B--2---:R-:W4:Y:S02]  /*07a0*/  F2F.F64.F32 R10, R18 ;  /* 0x00000012000a7310 */ /* 0x004f240000201800 */
[----:B----4-:R-:W-:-:S07]  /*07b0*/  DADD R14, R12, R10 ;  /* 0x000000000c0e7229 */ /* 0x010fce000000000a */
[----:B------:R1:W-:Y:S04]  /*07c0*/  STG.E.64 desc[UR6][R2.64], R14 ;  /* 0x0000000e02007986 */ /* 0x0003e8000c101b06 */
[----:B------:R-:W2:Y:S01]  /*07d0*/  LDG.E R16, desc[UR6][R4.64+0x1c] ;  /* 0x00001c0604107981 */ /* 0x000ea2000c1e1900 */
[----:B------:R-:W-:Y:S01]  /*07e0*/  VIADD R6, R6, 0x8 ;  /* 0x0000000806067836 */ /* 0x000fe20000000000 */
[----:B--2---:R-:W2:Y:S02]  /*07f0*/  F2F.F64.F32 R10, R16 ;  /* 0x00000010000a7310 */ /* 0x004ea40000201800 */
[----:B--2---:R-:W-:-:S07]  /*0800*/  DADD R10, R14, R10 ;  /* 0x000000000e0a7229 */ /* 0x004fce000000000a */
[----:B------:R1:W-:Y:S04]  /*0810*/  STG.E.64 desc[UR6][R2.64], R10 ;  /* 0x0000000a02007986 */ /* 0x0003e8000c101b06 */
.L_x_2:
[----:B------:R-:W-:Y:S05]  /*0820*/  @!P1 EXIT ;  /* 0x000000000000994d */ /* 0x000fea0003800000 */
[----:B------:R-:W-:Y:S02]  /*0830*/  ISETP.GE.U32.AND P0, PT, R7, 0x4, PT ;  /* 0x000000040700780c */ /* 0x000fe40003f06070 */
[----:B------:R-:W-:-:S04]  /*0840*/  LOP3.LUT R0, R0, 0x3, RZ, 0xc0, !PT ;  /* 0x0000000300007812 */ /* 0x000fc800078ec0ff */
[----:B------:R-:W-:-:S07]  /*0850*/  ISETP.NE.AND P1, PT, R0, RZ, PT ;  /* 0x000000ff0000720c */ /* 0x000fce0003f25270 */
[----:B------:R-:W-:Y:S06]  /*0860*/  @!P0 BRA `(.L_x_3) ;  /* 0x00000000004c8947 */ /* 0x000fec0003800000 */
[----:B------:R-:W1:Y:S02]  /*0870*/  LDC.64 R4, c[0x0][0x380] ;  /* 0x0000e000ff047b82 */ /* 0x000e640000000a00 */
[----:B-12---:R-:W-:-:S05]  /*0880*/  IMAD.WIDE.U32 R14, R6, 0x4, R4 ;  /* 0x00000004060e7825 */ /* 0x006fca00078e0004 */
[----:B------:R-:W2:Y:S02]  /*0890*/  LDG.E R7, desc[UR6][R14.64] ;  /* 0x000000060e077981 */ /* 0x000ea4000c1e1900 */
[----:B--2---:R-:W1:Y:S02]  /*08a0*/  F2F.F64.F32 R4, R7 ;  /* 0x0000000700047310 */ /* 0x004e640000201800 */
[----:B-1---5:R-:W-:-:S07]  /*08b0*/  DADD R4, R10, R4 ;  /* 0x000000000a047229 */ /* 0x022fce0000000004 */
[----:B------:R3:W-:Y:S04]  /*08c0*/  STG.E.64 desc[UR6][R2.64], R4 ;  /* 0x0000000402007986 */ /* 0x0007e8000c101b06 */
[----:B------:R-:W2:Y:S02]  /*08d0*/  LDG.E R16, desc[UR6][R14.64+0x4] ;  /* 0x000004060e107981 */ /* 0x000ea4000c1e1900 */
[----:B--2---:R-:W1:Y:S02]  /*08e0*/  F2F.F64.F32 R8, R16 ;  /* 0x0000001000087310 */ /* 0x004e640000201800 */
[----:B-1----:R-:W-:-:S07]  /*08f0*/  DADD R8, R4, R8 ;  /* 0x0000000004087229 */ /* 0x002fce0000000008 */
[----:B------:R3:W-:Y:S04]  /*0900*/  STG.E.64 desc[UR6][R2.64], R8 ;  /* 0x0000000802007986 */ /* 0x0007e8000c101b06 */
[----:B------:R-:W2:Y:S02]  /*0910*/  LDG.E R17, desc[UR6][R14.64+0x8] ;  /* 0x000008060e117981 */ /* 0x000ea4000c1e1900 */
[----:B--2---:R-:W1:Y:S02]  /*0920*/  F2F.F64.F32 R10, R17 ;  /* 0x00000011000a7310 */ /* 0x004e640000201800 */
[----:B-1----:R-:W-:-:S07]  /*0930*/  DADD R12, R8, R10 ;  /* 0x00000000080c7229 */ /* 0x002fce000000000a */
[----:B------:R3:W-:Y:S04]  /*0940*/  STG.E.64 desc[UR6][R2.64], R12 ;  /* 0x0000000c02007986 */ /* 0x0007e8000c101b06 */
[----:B------:R-:W2:Y:S01]  /*0950*/  LDG.E R7, desc[UR6][R14.64+0xc] ;  /* 0x00000c060e077981 */ /* 0x000ea2000c1e1900 */
[----:B------:R-:W-:Y:S01]  /*0960*/  VIADD R6, R6, 0x4 ;  /* 0x0000000406067836 */ /* 0x000fe20000000000 */
[----:B--2---:R-:W1:Y:S02]  /*0970*/  F2F.F64.F32 R10, R7 ;  /* 0x00000007000a7310 */ /* 0x004e640000201800 */
[----:B-1----:R-:W-:-:S07]  /*0980*/  DADD R10, R12, R10 ;  /* 0x000000000c0a7229 */ /* 0x002fce000000000a */
[----:B------:R3:W-:Y:S04]  /*0990*/  STG.E.64 desc[UR6][R2.64], R10 ;  /* 0x0000000a02007986 */ /* 0x0007e8000c101b06 */
.L_x_3:
[----:B------:R-:W-:Y:S05]  /*09a0*/  @!P1 EXIT ;  /* 0x000000000000994d */ /* 0x000fea0003800000 */
[----:B---3--:R-:W3:Y:S01]  /*09b0*/  LDC.64 R4, c[0x0][0x380] ;  /* 0x0000e000ff047b82 */ /* 0x008ee20000000a00 */
[----:B------:R-:W-:Y:S01]  /*09c0*/  IADD3 R0, PT, PT, -R0, RZ, RZ ;  /* 0x000000ff00007210 */ /* 0x000fe20007ffe1ff */
[----:B---3--:R-:W-:-:S07]  /*09d0*/  IMAD.WIDE.U32 R6, R6, 0x4, R4 ;  /* 0x0000000406067825 */ /* 0x008fce00078e0004 */
.L_x_4:
[----:B---3--:R3:W4:Y:S01]  /*09e0*/  LDG.E R4, desc[UR6][R6.64] ;  /* 0x0000000606047981 */ /* 0x008722000c1e1900 */
[----:B------:R-:W-:-:S05]  /*09f0*/  VIADD R0, R0, 0x1 ;  /* 0x0000000100007836 */ /* 0x000fca0000000000 */
[----:B------:R-:W-:Y:S02]  /*0a00*/  ISETP.NE.AND P0, PT, R0, RZ, PT ;  /* 0x000000ff0000720c */ /* 0x000fe40003f05270 */
[----:B---3--:R-:W-:-:S05]  /*0a10*/  IADD3 R6, P1, PT, R6, 0x4, RZ ;  /* 0x0000000406067810 */ /* 0x008fca0007f3e0ff */
[----:B------:R-:W-:Y:S01]  /*0a20*/  IMAD.X R7, RZ, RZ, R7, P1 ;  /* 0x000000ffff077224 */ /* 0x000fe200008e0607 */
[----:B----4-:R-:W1:Y:S02]  /*0a30*/  F2F.F64.F32 R4, R4 ;  /* 0x0000000400047310 */ /* 0x010e640000201800 */
[----:B-12--5:R-:W-:-:S07]  /*0a40*/  DADD R10, R4, R10 ;  /* 0x00000000040a7229 */ /* 0x026fce000000000a */
[----:B------:R3:W-:Y:S01]  /*0a50*/  STG.E.64 desc[UR6][R2.64], R10 ;  /* 0x0000000a02007986 */ /* 0x0007e2000c101b06 */
[----:B------:R-:W-:Y:S05]  /*0a60*/  @P0 BRA `(.L_x_4) ;  /* 0xfffffffc00dc0947 */ /* 0x000fea000383ffff */
[----:B------:R-:W-:Y:S05]  /*0a70*/  EXIT ;  /* 0x000000000000794d */ /* 0x000fea0003800000 */
.L_x_5:
[----:B------:R-:W-:-:S00]  /*0a80*/  BRA `(.L_x_5) ;  /* 0xfffffffc00fc7947 */ /* 0x000fc0000383ffff */
[----:B------:R-:W-:-:S00]  /*0a90*/  NOP ;  /* 0x0000000000007918 */ /* 0x000fc00000000000 */
        /* <DEDUP_REMOVED lines=14> */
.L_x_6:


//--------------------- .nv.shared.reserved.0     --------------------------
	.section	.nv.shared.reserved.0,"aw",@nobits
	.weak		__nv_reservedSMEM_offset_0_alias
	.size		__nv_reservedSMEM_offset_0_alias, 0, 64
	.other		__nv_reservedSMEM_offset_0_alias,@"STO_CUDA_RESERVED_SHARED STV_DEFAULT"
__nv_reservedSMEM_offset_0_alias:
	.zero		0
	.zero		64


//--------------------- .nv.constant0._Z7sum_arrPfiPd --------------------------
	.section	.nv.constant0._Z7sum_arrPfiPd,"a",@progbits
	.sectionflags	@""
	.align	4
.nv.constant0._Z7sum_arrPfiPd:
	.zero		920


//--------------------- SYMBOLS --------------------------

	.type		.nv.reservedSmem.offset0,@object
	.size		.nv.reservedSmem.offset0,0x4
